	.headerflags	@"EF_CUDA_TEXMODE_UNIFIED EF_CUDA_64BIT_ADDRESS EF_CUDA_ACCELERATORS EF_CUDA_SM90 EF_CUDA_VIRTUAL_SM(EF_CUDA_SM90)"
	.elftype	@"ET_EXEC"


//--------------------- .nv.info                  --------------------------
	.section	.nv.info,"",@"SHT_CUDA_INFO"
	.align	4


	//----- nvinfo : EIATTR_REGCOUNT
	.align		4
        /*0000*/ 	.byte	0x04, 0x2f
        /*0002*/ 	.short	(.L_1 - .L_0)
	.align		4
.L_0:
        /*0004*/ 	.word	index@(triton_poi_fused__unsafe_index_add_mul_sub_123)
        /*0008*/ 	.word	0x00000014


	//----- nvinfo : EIATTR_MIN_STACK_SIZE
	.align		4
.L_1:
        /*000c*/ 	.byte	0x04, 0x12
        /*000e*/ 	.short	(.L_3 - .L_2)
	.align		4
.L_2:
        /*0010*/ 	.word	index@(triton_poi_fused__unsafe_index_add_mul_sub_123)
        /*0014*/ 	.word	0x00000000


	//----- nvinfo : EIATTR_FRAME_SIZE
	.align		4
.L_3:
        /*0018*/ 	.byte	0x04, 0x11
        /*001a*/ 	.short	(.L_5 - .L_4)
	.align		4
.L_4:
        /*001c*/ 	.word	index@(triton_poi_fused__unsafe_index_add_mul_sub_123)
        /*0020*/ 	.word	0x00000000


	//----- nvinfo : EIATTR_MIN_STACK_SIZE
	.align		4
.L_5:
        /*0024*/ 	.byte	0x04, 0x12
        /*0026*/ 	.short	(.L_7 - .L_6)
	.align		4
.L_6:
        /*0028*/ 	.word	index@(triton_poi_fused__unsafe_index_add_mul_sub_123)
        /*002c*/ 	.word	0x00000000
.L_7:


//--------------------- .nv.info.triton_poi_fused__unsafe_index_add_mul_sub_123 --------------------------
	.section	.nv.info.triton_poi_fused__unsafe_index_add_mul_sub_123,"",@"SHT_CUDA_INFO"
	.sectionflags	@""
	.align	4


	//----- nvinfo : EIATTR_CUDA_API_VERSION
	.align		4
        /*0000*/ 	.byte	0x04, 0x37
        /*0002*/ 	.short	(.L_9 - .L_8)
.L_8:
        /*0004*/ 	.word	0x0000007c


	//----- nvinfo : EIATTR_KPARAM_INFO
	.align		4
.L_9:
        /*0008*/ 	.byte	0x04, 0x17
        /*000a*/ 	.short	(.L_11 - .L_10)
.L_10:
        /*000c*/ 	.word	0x00000000
        /*0010*/ 	.short	0x0006
        /*0012*/ 	.short	0x0030
        /*0014*/ 	.byte	0x00, 0xf0, 0x11, 0x00


	//----- nvinfo : EIATTR_KPARAM_INFO
	.align		4
.L_11:
        /*0018*/ 	.byte	0x04, 0x17
        /*001a*/ 	.short	(.L_13 - .L_12)
.L_12:
        /*001c*/ 	.word	0x00000000
        /*0020*/ 	.short	0x0005
        /*0022*/ 	.short	0x0028
        /*0024*/ 	.byte	0x00, 0xf4, 0x21, 0x00


	//----- nvinfo : EIATTR_KPARAM_INFO
	.align		4
.L_13:
        /*0028*/ 	.byte	0x04, 0x17
        /*002a*/ 	.short	(.L_15 - .L_14)
.L_14:
        /*002c*/ 	.word	0x00000000
        /*0030*/ 	.short	0x0004
        /*0032*/ 	.short	0x0020
        /*0034*/ 	.byte	0x00, 0xf4, 0x21, 0x00


	//----- nvinfo : EIATTR_KPARAM_INFO
	.align		4
.L_15:
        /*0038*/ 	.byte	0x04, 0x17
        /*003a*/ 	.short	(.L_17 - .L_16)
.L_16:
        /*003c*/ 	.word	0x00000000
        /*0040*/ 	.short	0x0003
        /*0042*/ 	.short	0x0018
        /*0044*/ 	.byte	0x00, 0xf4, 0x21, 0x00


	//----- nvinfo : EIATTR_KPARAM_INFO
	.align		4
.L_17:
        /*0048*/ 	.byte	0x04, 0x17
        /*004a*/ 	.short	(.L_19 - .L_18)
.L_18:
        /*004c*/ 	.word	0x00000000
        /*0050*/ 	.short	0x0002
        /*0052*/ 	.short	0x0010
        /*0054*/ 	.byte	0x00, 0xf4, 0x21, 0x00


	//----- nvinfo : EIATTR_KPARAM_INFO
	.align		4
.L_19:
        /*0058*/ 	.byte	0x04, 0x17
        /*005a*/ 	.short	(.L_21 - .L_20)
.L_20:
        /*005c*/ 	.word	0x00000000
        /*0060*/ 	.short	0x0001
        /*0062*/ 	.short	0x0008
        /*0064*/ 	.byte	0x00, 0xf4, 0x21, 0x00


	//----- nvinfo : EIATTR_KPARAM_INFO
	.align		4
.L_21:
        /*0068*/ 	.byte	0x04, 0x17
        /*006a*/ 	.short	(.L_23 - .L_22)
.L_22:
        /*006c*/ 	.word	0x00000000
        /*0070*/ 	.short	0x0000
        /*0072*/ 	.short	0x0000
        /*0074*/ 	.byte	0x00, 0xf4, 0x21, 0x00


	//----- nvinfo : EIATTR_SPARSE_MMA_MASK
	.align		4
.L_23:
        /*0078*/ 	.byte	0x03, 0x50
        /*007a*/ 	.short	0x0000


	//----- nvinfo : EIATTR_MAXREG_COUNT
	.align		4
        /*007c*/ 	.byte	0x03, 0x1b
        /*007e*/ 	.short	0x00ff


	//----- nvinfo : EIATTR_EXIT_INSTR_OFFSETS
	.align		4
        /*0080*/ 	.byte	0x04, 0x1c
        /*0082*/ 	.short	(.L_25 - .L_24)


	//   ....[0]....
.L_24:
        /*0084*/ 	.word	0x000003b0


	//----- nvinfo : EIATTR_REQNTID
	.align		4
.L_25:
        /*0088*/ 	.byte	0x04, 0x10
        /*008a*/ 	.short	(.L_27 - .L_26)
.L_26:
        /*008c*/ 	.word	0x00000080
        /*0090*/ 	.word	0x00000001
        /*0094*/ 	.word	0x00000001


	//----- nvinfo : EIATTR_CBANK_PARAM_SIZE
	.align		4
.L_27:
        /*0098*/ 	.byte	0x03, 0x19
        /*009a*/ 	.short	0x0034


	//----- nvinfo : EIATTR_PARAM_CBANK
	.align		4
        /*009c*/ 	.byte	0x04, 0x0a
        /*009e*/ 	.short	(.L_29 - .L_28)
	.align		4
.L_28:
        /*00a0*/ 	.word	index@(.nv.constant0.triton_poi_fused__unsafe_index_add_mul_sub_123)
        /*00a4*/ 	.short	0x0210
        /*00a6*/ 	.short	0x0034


	//----- nvinfo : EIATTR_SW_WAR
	.align		4
.L_29:
        /*00a8*/ 	.byte	0x04, 0x36
        /*00aa*/ 	.short	(.L_31 - .L_30)
.L_30:
        /*00ac*/ 	.word	0x00000008
.L_31:


//--------------------- .nv.callgraph             --------------------------
	.section	.nv.callgraph,"",@"SHT_CUDA_CALLGRAPH"
	.align	4
	.sectionentsize	8
	.align		4
        /*0000*/ 	.word	0x00000000
	.align		4
        /*0004*/ 	.word	0xffffffff
	.align		4
        /*0008*/ 	.word	0x00000000
	.align		4
        /*000c*/ 	.word	0xfffffffe
	.align		4
        /*0010*/ 	.word	0x00000000
	.align		4
        /*0014*/ 	.word	0xfffffffd
	.align		4
        /*0018*/ 	.word	0x00000000
	.align		4
        /*001c*/ 	.word	0xfffffffc


//--------------------- .text.triton_poi_fused__unsafe_index_add_mul_sub_123 --------------------------
	.section	.text.triton_poi_fused__unsafe_index_add_mul_sub_123,"ax",@progbits
	.align	128
        .global         triton_poi_fused__unsafe_index_add_mul_sub_123
        .type           triton_poi_fused__unsafe_index_add_mul_sub_123,@function
        .size           triton_poi_fused__unsafe_index_add_mul_sub_123,(.L_x_1 - triton_poi_fused__unsafe_index_add_mul_sub_123)
        .other          triton_poi_fused__unsafe_index_add_mul_sub_123,@"STO_CUDA_ENTRY STV_DEFAULT"
triton_poi_fused__unsafe_index_add_mul_sub_123:
.text.triton_poi_fused__unsafe_index_add_mul_sub_123:
[----:B------:R-:W-:Y:S01]  /*0000*/  LDC R1, c[0x0][0x28] ;  /* 0x00000a00ff017b82 */ /* 0x000fe20000000800 */
[----:B------:R-:W1:Y:S07]  /*0010*/  S2R R3, SR_TID.X ;  /* 0x0000000000037919 */ /* 0x000e6e0000002100 */
[----:B------:R-:W2:Y:S01]  /*0020*/  LDC.64 R8, c[0x0][0x210] ;  /* 0x00008400ff087b82 */ /* 0x000ea20000000a00 */
[----:B------:R-:W-:Y:S01]  /*0030*/  ULDC.64 UR4, c[0x0][0x208] ;  /* 0x0000820000047ab9 */ /* 0x000fe20000000a00 */
[----:B------:R-:W-:Y:S01]  /*0040*/  ULDC.64 UR6, c[0x0][0x220] ;  /* 0x0000880000067ab9 */ /* 0x000fe20000000a00 */
[----:B------:R-:W3:Y:S05]  /*0050*/  S2R R4, SR_CTAID.X ;  /* 0x0000000000047919 */ /* 0x000eea0000002500 */
[----:B------:R-:W4:Y:S01]  /*0060*/  LDC.64 R10, c[0x0][0x218] ;  /* 0x00008600ff0a7b82 */ /* 0x000f220000000a00 */
[----:B-1----:R-:W-:-:S05]  /*0070*/  LOP3.LUT R3, R3, 0x7f, RZ, 0xc0, !PT ;  /* 0x0000007f03037812 */ /* 0x002fca00078ec0ff */
[----:B---3--:R-:W-:-:S05]  /*0080*/  IMAD R0, R4, 0x80, R3 ;  /* 0x0000008004007824 */ /* 0x008fca00078e0203 */
[----:B------:R-:W-:-:S04]  /*0090*/  SHF.R.S32.HI R3, RZ, 0x1f, R0 ;  /* 0x0000001fff037819 */ /* 0x000fc80000011400 */
[----:B------:R-:W-:-:S04]  /*00a0*/  LEA.HI R5, R3, R0, RZ, 0x4 ;  /* 0x0000000003057211 */ /* 0x000fc800078f20ff */
[----:B------:R-:W-:Y:S02]  /*00b0*/  SHF.R.S32.HI R6, RZ, 0x4, R5 ;  /* 0x00000004ff067819 */ /* 0x000fe40000011405 */
[----:B------:R-:W-:Y:S02]  /*00c0*/  LOP3.LUT R5, R5, 0xfffffff0, RZ, 0xc0, !PT ;  /* 0xfffffff005057812 */ /* 0x000fe400078ec0ff */
[----:B------:R-:W-:-:S04]  /*00d0*/  LEA.HI R2, R6, R6, RZ, 0x4 ;  /* 0x0000000606027211 */ /* 0x000fc800078f20ff */
[----:B------:R-:W-:Y:S02]  /*00e0*/  LOP3.LUT R7, R2, 0xfffffff0, RZ, 0xc0, !PT ;  /* 0xfffffff002077812 */ /* 0x000fe400078ec0ff */
[----:B------:R-:W1:Y:S03]  /*00f0*/  LDC.64 R2, c[0x0][0x228] ;  /* 0x00008a00ff027b82 */ /* 0x000e660000000a00 */
[----:B------:R-:W-:-:S04]  /*0100*/  IMAD.IADD R7, R6, 0x1, -R7 ;  /* 0x0000000106077824 */ /* 0x000fc800078e0a07 */
[----:B--2---:R-:W-:-:S06]  /*0110*/  IMAD.WIDE R8, R7, 0x8, R8 ;  /* 0x0000000807087825 */ /* 0x004fcc00078e0208 */
[----:B------:R-:W2:Y:S01]  /*0120*/  LDG.E.EL.64 R8, desc[UR4][R8.64] ;  /* 0x0000000408087981 */ /* 0x000ea2000c2e1b00 */
[----:B------:R-:W-:-:S04]  /*0130*/  IMAD.IADD R5, R0, 0x1, -R5 ;  /* 0x0000000100057824 */ /* 0x000fc800078e0a05 */
[----:B----4-:R-:W-:-:S04]  /*0140*/  IMAD.WIDE R10, R5, 0x8, R10 ;  /* 0x00000008050a7825 */ /* 0x010fc800078e020a */
[----:B-1----:R-:W-:Y:S02]  /*0150*/  IMAD.WIDE R6, R5, 0x8, R2 ;  /* 0x0000000805067825 */ /* 0x002fe400078e0202 */
[----:B------:R-:W3:Y:S04]  /*0160*/  LDG.E.EL.64 R10, desc[UR4][R10.64] ;  /* 0x000000040a0a7981 */ /* 0x000ee8000c2e1b00 */
[----:B------:R-:W4:Y:S01]  /*0170*/  LDG.E.EL.64 R6, desc[UR4][R6.64] ;  /* 0x0000000406067981 */ /* 0x000f22000c2e1b00 */
[----:B--2---:R-:W-:-:S04]  /*0180*/  SHF.R.U32.HI R3, RZ, 0x1c, R9 ;  /* 0x0000001cff037819 */ /* 0x004fc80000011609 */
[----:B------:R-:W-:-:S04]  /*0190*/  LOP3.LUT R3, R3, 0x8, RZ, 0xc0, !PT ;  /* 0x0000000803037812 */ /* 0x000fc800078ec0ff */
[----:B------:R-:W-:Y:S02]  /*01a0*/  IADD3 R16, P0, R8, R3, RZ ;  /* 0x0000000308107210 */ /* 0x000fe40007f1e0ff */
[----:B------:R-:W1:Y:S01]  /*01b0*/  LDC.64 R2, c[0x0][0x230] ;  /* 0x00008c00ff027b82 */ /* 0x000e620000000a00 */
[----:B---3--:R-:W-:Y:S02]  /*01c0*/  LEA R14, P1, R10, UR6, 0x2 ;  /* 0x000000060a0e7c11 */ /* 0x008fe4000f8210ff */
[----:B------:R-:W-:Y:S01]  /*01d0*/  IMAD.X R17, RZ, RZ, R9, P0 ;  /* 0x000000ffff117224 */ /* 0x000fe200000e0609 */
[----:B------:R-:W-:Y:S02]  /*01e0*/  SHF.R.S32.HI R9, RZ, 0x18, R4 ;  /* 0x00000018ff097819 */ /* 0x000fe40000011404 */
[----:B------:R-:W-:Y:S02]  /*01f0*/  SHF.R.U32.HI R13, RZ, 0x1a, R11 ;  /* 0x0000001aff0d7819 */ /* 0x000fe4000001160b */
[----:B----4-:R-:W-:-:S02]  /*0200*/  SHF.R.U32.HI R4, RZ, 0x1a, R7 ;  /* 0x0000001aff047819 */ /* 0x010fc40000011607 */
[----:B------:R-:W-:Y:S02]  /*0210*/  SGXT R9, R9, 0x1 ;  /* 0x000000010909781a */ /* 0x000fe40000000200 */
[----:B------:R-:W-:Y:S01]  /*0220*/  LEA.HI.X R15, R10, UR7, R11, 0x2, P1 ;  /* 0x000000070a0f7c11 */ /* 0x000fe200088f140b */
[----:B------:R-:W-:Y:S01]  /*0230*/  IMAD.SHL.U32 R10, R16, 0x20, RZ ;  /* 0x00000020100a7824 */ /* 0x000fe200078e00ff */
[----:B------:R-:W-:Y:S02]  /*0240*/  LEA R11, P2, R6, UR6, 0x2 ;  /* 0x00000006060b7c11 */ /* 0x000fe4000f8410ff */
[----:B------:R-:W-:Y:S02]  /*0250*/  LOP3.LUT R4, R4, 0x20, RZ, 0xc0, !PT ;  /* 0x0000002004047812 */ /* 0x000fe400078ec0ff */
[----:B------:R-:W-:Y:S02]  /*0260*/  LOP3.LUT R13, R13, 0x20, RZ, 0xc0, !PT ;  /* 0x000000200d0d7812 */ /* 0x000fe400078ec0ff */
[----:B------:R-:W-:-:S02]  /*0270*/  LEA.HI R9, R9, R0, RZ, 0x8 ;  /* 0x0000000009097211 */ /* 0x000fc400078f40ff */
[----:B------:R-:W-:Y:S02]  /*0280*/  LEA.HI.X R7, R6, UR7, R7, 0x2, P2 ;  /* 0x0000000706077c11 */ /* 0x000fe400090f1407 */
[----:B------:R-:W-:Y:S01]  /*0290*/  IADD3 R6, P2, P3, R10, R11, R4 ;  /* 0x0000000b0a067210 */ /* 0x000fe20007b5e004 */
[----:B-1----:R-:W-:Y:S01]  /*02a0*/  IMAD.WIDE R2, R5, 0x4, R2 ;  /* 0x0000000405027825 */ /* 0x002fe200078e0202 */
[----:B------:R-:W-:Y:S02]  /*02b0*/  SHF.L.U64.HI R12, R16, 0x5, R17 ;  /* 0x00000005100c7819 */ /* 0x000fe40000010211 */
[----:B------:R-:W-:Y:S02]  /*02c0*/  IADD3 R8, P1, P0, R10, R14, R13 ;  /* 0x0000000e0a087210 */ /* 0x000fe4000783e00d */
[----:B------:R-:W-:Y:S01]  /*02d0*/  SHF.R.S32.HI R4, RZ, 0x8, R9 ;  /* 0x00000008ff047819 */ /* 0x000fe20000011409 */
[----:B------:R-:W2:Y:S01]  /*02e0*/  LDG.E.EL R2, desc[UR4][R2.64] ;  /* 0x0000000402027981 */ /* 0x000ea2000c2e1900 */
[----:B------:R-:W-:-:S02]  /*02f0*/  IADD3.X R9, R12, R15, RZ, P1, P0 ;  /* 0x0000000f0c097210 */ /* 0x000fc40000fe04ff */
[----:B------:R-:W-:Y:S01]  /*0300*/  IADD3.X R7, R12, R7, RZ, P2, P3 ;  /* 0x000000070c077210 */ /* 0x000fe200017e64ff */
[----:B------:R-:W-:Y:S02]  /*0310*/  IMAD.SHL.U32 R11, R4, 0x40, RZ ;  /* 0x00000040040b7824 */ /* 0x000fe400078e00ff */
[----:B------:R-:W1:Y:S02]  /*0320*/  LDC.64 R4, c[0x0][0x238] ;  /* 0x00008e00ff047b82 */ /* 0x000e640000000a00 */
[----:B------:R-:W-:-:S04]  /*0330*/  IMAD.WIDE R8, R11, 0x4, R8 ;  /* 0x000000040b087825 */ /* 0x000fc800078e0208 */
[----:B------:R-:W-:Y:S02]  /*0340*/  IMAD.WIDE R6, R11, 0x4, R6 ;  /* 0x000000040b067825 */ /* 0x000fe400078e0206 */
[----:B------:R-:W3:Y:S04]  /*0350*/  LDG.E.EL R9, desc[UR4][R8.64] ;  /* 0x0000000408097981 */ /* 0x000ee8000c2e1900 */
[----:B------:R-:W3:Y:S01]  /*0360*/  LDG.E.EL R6, desc[UR4][R6.64] ;  /* 0x0000000406067981 */ /* 0x000ee2000c2e1900 */
[----:B-1----:R-:W-:-:S04]  /*0370*/  IMAD.WIDE R4, R0, 0x4, R4 ;  /* 0x0000000400047825 */ /* 0x002fc800078e0204 */
[----:B---3--:R-:W-:-:S04]  /*0380*/  FADD R10, -R9, R6 ;  /* 0x00000006090a7221 */ /* 0x008fc80000000100 */
[----:B--2---:R-:W-:-:S05]  /*0390*/  FFMA R11, R2, R10, R9 ;  /* 0x0000000a020b7223 */ /* 0x004fca0000000009 */
[----:B------:R-:W-:Y:S01]  /*03a0*/  STG.E desc[UR4][R4.64], R11 ;  /* 0x0000000b04007986 */ /* 0x000fe2000c101904 */
[----:B------:R-:W-:Y:S05]  /*03b0*/  EXIT ;  /* 0x000000000000794d */ /* 0x000fea0003800000 */
.L_x_0:
[----:B------:R-:W-:-:S00]  /*03c0*/  BRA `(.L_x_0) ;  /* 0xfffffffc00fc7947 */ /* 0x000fc0000383ffff */
[----:B------:R-:W-:-:S00]  /*03d0*/  NOP ;  /* 0x0000000000007918 */ /* 0x000fc00000000000 */
        /* <DEDUP_REMOVED lines=10> */
.L_x_1:


//--------------------- .nv.constant0.triton_poi_fused__unsafe_index_add_mul_sub_123 --------------------------
	.section	.nv.constant0.triton_poi_fused__unsafe_index_add_mul_sub_123,"a",@progbits
	.sectionflags	@""
	.align	4
.nv.constant0.triton_poi_fused__unsafe_index_add_mul_sub_123:
	.zero		580
